//
// Generated by NVIDIA NVVM Compiler
//
// Compiler Build ID: CL-36424714
// Cuda compilation tools, release 13.0, V13.0.88
// Based on NVVM 20.0.0
//

.version 9.0
.target sm_100
.address_size 64

	// .globl	_Z14initMemoryPoolv
.global .align 1 .b8 memoryPool[65536];
.global .align 4 .b8 allocationMap[4096];

.visible .entry _Z14initMemoryPoolv()
{
	.reg .pred 	%p<2>;
	.reg .b32 	%r<6>;
	.reg .b64 	%rd<4>;

	mov.u32 	%r2, %tid.x;
	mov.u32 	%r3, %ctaid.x;
	mov.u32 	%r4, %ntid.x;
	mad.lo.s32 	%r1, %r3, %r4, %r2;
	setp.gt.s32 	%p1, %r1, 1023;
	@%p1 bra 	$L__BB0_2;
	mul.wide.s32 	%rd1, %r1, 4;
	mov.u64 	%rd2, allocationMap;
	add.s64 	%rd3, %rd2, %rd1;
	mov.b32 	%r5, 0;
	st.global.u32 	[%rd3], %r5;
$L__BB0_2:
	ret;

}
	// .globl	_Z9useMemoryv
.visible .entry _Z9useMemoryv()
{
	.reg .pred 	%p<34>;
	.reg .b16 	%rs<2>;
	.reg .b32 	%r<76>;
	.reg .b64 	%rd<10>;

	mov.u32 	%r1, %ctaid.x;
	shl.b32 	%r2, %r1, 8;
	mov.b32 	%r74, 0;
	mov.u64 	%rd3, allocationMap;
	bra.uni 	$L__BB1_33;
$L__BB1_1:
	add.s32 	%r75, %r36, 1;
	atom.relaxed.global.cas.b32 	%r40, [%rd1+4], 0, 1;
	setp.eq.s32 	%p2, %r40, 0;
	@%p2 bra 	$L__BB1_34;
	add.s32 	%r75, %r36, 2;
	atom.relaxed.global.cas.b32 	%r41, [%rd1+8], 0, 1;
	setp.eq.s32 	%p3, %r41, 0;
	@%p3 bra 	$L__BB1_34;
	add.s32 	%r75, %r36, 3;
	atom.relaxed.global.cas.b32 	%r42, [%rd1+12], 0, 1;
	setp.eq.s32 	%p4, %r42, 0;
	@%p4 bra 	$L__BB1_34;
	add.s32 	%r75, %r36, 4;
	atom.relaxed.global.cas.b32 	%r43, [%rd1+16], 0, 1;
	setp.eq.s32 	%p5, %r43, 0;
	@%p5 bra 	$L__BB1_34;
	add.s32 	%r75, %r36, 5;
	atom.relaxed.global.cas.b32 	%r44, [%rd1+20], 0, 1;
	setp.eq.s32 	%p6, %r44, 0;
	@%p6 bra 	$L__BB1_34;
	add.s32 	%r75, %r36, 6;
	atom.relaxed.global.cas.b32 	%r45, [%rd1+24], 0, 1;
	setp.eq.s32 	%p7, %r45, 0;
	@%p7 bra 	$L__BB1_34;
	add.s32 	%r75, %r36, 7;
	atom.relaxed.global.cas.b32 	%r46, [%rd1+28], 0, 1;
	setp.eq.s32 	%p8, %r46, 0;
	@%p8 bra 	$L__BB1_34;
	add.s32 	%r75, %r36, 8;
	atom.relaxed.global.cas.b32 	%r47, [%rd1+32], 0, 1;
	setp.eq.s32 	%p9, %r47, 0;
	@%p9 bra 	$L__BB1_34;
	add.s32 	%r75, %r36, 9;
	atom.relaxed.global.cas.b32 	%r48, [%rd1+36], 0, 1;
	setp.eq.s32 	%p10, %r48, 0;
	@%p10 bra 	$L__BB1_34;
	add.s32 	%r75, %r36, 10;
	atom.relaxed.global.cas.b32 	%r49, [%rd1+40], 0, 1;
	setp.eq.s32 	%p11, %r49, 0;
	@%p11 bra 	$L__BB1_34;
	add.s32 	%r75, %r36, 11;
	atom.relaxed.global.cas.b32 	%r50, [%rd1+44], 0, 1;
	setp.eq.s32 	%p12, %r50, 0;
	@%p12 bra 	$L__BB1_34;
	add.s32 	%r75, %r36, 12;
	atom.relaxed.global.cas.b32 	%r51, [%rd1+48], 0, 1;
	setp.eq.s32 	%p13, %r51, 0;
	@%p13 bra 	$L__BB1_34;
	add.s32 	%r75, %r36, 13;
	atom.relaxed.global.cas.b32 	%r52, [%rd1+52], 0, 1;
	setp.eq.s32 	%p14, %r52, 0;
	@%p14 bra 	$L__BB1_34;
	add.s32 	%r75, %r36, 14;
	atom.relaxed.global.cas.b32 	%r53, [%rd1+56], 0, 1;
	setp.eq.s32 	%p15, %r53, 0;
	@%p15 bra 	$L__BB1_34;
	add.s32 	%r75, %r36, 15;
	atom.relaxed.global.cas.b32 	%r54, [%rd1+60], 0, 1;
	setp.eq.s32 	%p16, %r54, 0;
	@%p16 bra 	$L__BB1_34;
	add.s32 	%r75, %r36, 16;
	atom.relaxed.global.cas.b32 	%r55, [%rd1+64], 0, 1;
	setp.eq.s32 	%p17, %r55, 0;
	@%p17 bra 	$L__BB1_34;
	add.s32 	%r75, %r36, 17;
	atom.relaxed.global.cas.b32 	%r56, [%rd1+68], 0, 1;
	setp.eq.s32 	%p18, %r56, 0;
	@%p18 bra 	$L__BB1_34;
	add.s32 	%r75, %r36, 18;
	atom.relaxed.global.cas.b32 	%r57, [%rd1+72], 0, 1;
	setp.eq.s32 	%p19, %r57, 0;
	@%p19 bra 	$L__BB1_34;
	add.s32 	%r75, %r36, 19;
	atom.relaxed.global.cas.b32 	%r58, [%rd1+76], 0, 1;
	setp.eq.s32 	%p20, %r58, 0;
	@%p20 bra 	$L__BB1_34;
	add.s32 	%r75, %r36, 20;
	atom.relaxed.global.cas.b32 	%r59, [%rd1+80], 0, 1;
	setp.eq.s32 	%p21, %r59, 0;
	@%p21 bra 	$L__BB1_34;
	add.s32 	%r75, %r36, 21;
	atom.relaxed.global.cas.b32 	%r60, [%rd1+84], 0, 1;
	setp.eq.s32 	%p22, %r60, 0;
	@%p22 bra 	$L__BB1_34;
	add.s32 	%r75, %r36, 22;
	atom.relaxed.global.cas.b32 	%r61, [%rd1+88], 0, 1;
	setp.eq.s32 	%p23, %r61, 0;
	@%p23 bra 	$L__BB1_34;
	add.s32 	%r75, %r36, 23;
	atom.relaxed.global.cas.b32 	%r62, [%rd1+92], 0, 1;
	setp.eq.s32 	%p24, %r62, 0;
	@%p24 bra 	$L__BB1_34;
	add.s32 	%r75, %r36, 24;
	atom.relaxed.global.cas.b32 	%r63, [%rd1+96], 0, 1;
	setp.eq.s32 	%p25, %r63, 0;
	@%p25 bra 	$L__BB1_34;
	add.s32 	%r75, %r36, 25;
	atom.relaxed.global.cas.b32 	%r64, [%rd1+100], 0, 1;
	setp.eq.s32 	%p26, %r64, 0;
	@%p26 bra 	$L__BB1_34;
	add.s32 	%r75, %r36, 26;
	atom.relaxed.global.cas.b32 	%r65, [%rd1+104], 0, 1;
	setp.eq.s32 	%p27, %r65, 0;
	@%p27 bra 	$L__BB1_34;
	add.s32 	%r75, %r36, 27;
	atom.relaxed.global.cas.b32 	%r66, [%rd1+108], 0, 1;
	setp.eq.s32 	%p28, %r66, 0;
	@%p28 bra 	$L__BB1_34;
	add.s32 	%r75, %r36, 28;
	atom.relaxed.global.cas.b32 	%r67, [%rd1+112], 0, 1;
	setp.eq.s32 	%p29, %r67, 0;
	@%p29 bra 	$L__BB1_34;
	add.s32 	%r75, %r36, 29;
	atom.relaxed.global.cas.b32 	%r68, [%rd1+116], 0, 1;
	setp.eq.s32 	%p30, %r68, 0;
	@%p30 bra 	$L__BB1_34;
	add.s32 	%r75, %r36, 30;
	atom.relaxed.global.cas.b32 	%r69, [%rd1+120], 0, 1;
	setp.eq.s32 	%p31, %r69, 0;
	@%p31 bra 	$L__BB1_34;
	add.s32 	%r75, %r36, 31;
	atom.relaxed.global.cas.b32 	%r70, [%rd1+124], 0, 1;
	setp.eq.s32 	%p32, %r70, 0;
	@%p32 bra 	$L__BB1_34;
	add.s32 	%r74, %r74, 32;
	setp.eq.s32 	%p33, %r74, 256;
	@%p33 bra 	$L__BB1_35;
$L__BB1_33:
	add.s32 	%r36, %r74, %r2;
	mul.wide.u32 	%rd2, %r36, 4;
	add.s64 	%rd1, %rd3, %rd2;
	atom.relaxed.global.cas.b32 	%r39, [%rd1], 0, 1;
	setp.ne.s32 	%p1, %r39, 0;
	mov.u32 	%r75, %r36;
	@%p1 bra 	$L__BB1_1;
$L__BB1_34:
	shl.b32 	%r71, %r75, 6;
	cvt.u16.u32 	%rs1, %r1;
	cvt.u64.u32 	%rd4, %r71;
	mov.u64 	%rd5, memoryPool;
	add.s64 	%rd6, %rd5, %rd4;
	st.global.u8 	[%rd6], %rs1;
	st.global.u8 	[%rd6+1], %rs1;
	st.global.u8 	[%rd6+2], %rs1;
	st.global.u8 	[%rd6+3], %rs1;
	st.global.u8 	[%rd6+4], %rs1;
	st.global.u8 	[%rd6+5], %rs1;
	st.global.u8 	[%rd6+6], %rs1;
	st.global.u8 	[%rd6+7], %rs1;
	st.global.u8 	[%rd6+8], %rs1;
	st.global.u8 	[%rd6+9], %rs1;
	st.global.u8 	[%rd6+10], %rs1;
	st.global.u8 	[%rd6+11], %rs1;
	st.global.u8 	[%rd6+12], %rs1;
	st.global.u8 	[%rd6+13], %rs1;
	st.global.u8 	[%rd6+14], %rs1;
	st.global.u8 	[%rd6+15], %rs1;
	st.global.u8 	[%rd6+16], %rs1;
	st.global.u8 	[%rd6+17], %rs1;
	st.global.u8 	[%rd6+18], %rs1;
	st.global.u8 	[%rd6+19], %rs1;
	st.global.u8 	[%rd6+20], %rs1;
	st.global.u8 	[%rd6+21], %rs1;
	st.global.u8 	[%rd6+22], %rs1;
	st.global.u8 	[%rd6+23], %rs1;
	st.global.u8 	[%rd6+24], %rs1;
	st.global.u8 	[%rd6+25], %rs1;
	st.global.u8 	[%rd6+26], %rs1;
	st.global.u8 	[%rd6+27], %rs1;
	st.global.u8 	[%rd6+28], %rs1;
	st.global.u8 	[%rd6+29], %rs1;
	st.global.u8 	[%rd6+30], %rs1;
	st.global.u8 	[%rd6+31], %rs1;
	st.global.u8 	[%rd6+32], %rs1;
	st.global.u8 	[%rd6+33], %rs1;
	st.global.u8 	[%rd6+34], %rs1;
	st.global.u8 	[%rd6+35], %rs1;
	st.global.u8 	[%rd6+36], %rs1;
	st.global.u8 	[%rd6+37], %rs1;
	st.global.u8 	[%rd6+38], %rs1;
	st.global.u8 	[%rd6+39], %rs1;
	st.global.u8 	[%rd6+40], %rs1;
	st.global.u8 	[%rd6+41], %rs1;
	st.global.u8 	[%rd6+42], %rs1;
	st.global.u8 	[%rd6+43], %rs1;
	st.global.u8 	[%rd6+44], %rs1;
	st.global.u8 	[%rd6+45], %rs1;
	st.global.u8 	[%rd6+46], %rs1;
	st.global.u8 	[%rd6+47], %rs1;
	st.global.u8 	[%rd6+48], %rs1;
	st.global.u8 	[%rd6+49], %rs1;
	st.global.u8 	[%rd6+50], %rs1;
	st.global.u8 	[%rd6+51], %rs1;
	st.global.u8 	[%rd6+52], %rs1;
	st.global.u8 	[%rd6+53], %rs1;
	st.global.u8 	[%rd6+54], %rs1;
	st.global.u8 	[%rd6+55], %rs1;
	st.global.u8 	[%rd6+56], %rs1;
	st.global.u8 	[%rd6+57], %rs1;
	st.global.u8 	[%rd6+58], %rs1;
	st.global.u8 	[%rd6+59], %rs1;
	st.global.u8 	[%rd6+60], %rs1;
	st.global.u8 	[%rd6+61], %rs1;
	st.global.u8 	[%rd6+62], %rs1;
	st.global.u8 	[%rd6+63], %rs1;
	shr.u32 	%r72, %r71, 4;
	cvt.u64.u32 	%rd7, %r72;
	add.s64 	%rd9, %rd3, %rd7;
	atom.global.exch.b32 	%r73, [%rd9], 0;
$L__BB1_35:
	ret;

}


// ===== COMPILED SASS (sm_100) =====

	.target	sm_100

	.elftype	@"ET_EXEC"


//--------------------- .note.nv.tkinfo           --------------------------
	.section	.note.nv.tkinfo,"",@"SHT_NOTE"
	.sectionflags	@"SHF_NOTE_NV_TKINFO"
	.tkinfo
        /*0018*/ 	.word	0x00000002
        /*0030*/ 	.string	""
        /*0030*/ 	.string	"ptxas"
        /*0030*/ 	.string	"Cuda compilation tools, release 13.0, V13.0.88"
        /*0030*/ 	.string	"Build cuda_13.0.r13.0/compiler.36424714_0"
        /*0030*/ 	.string	"-arch sm_100 -m 64 "



//--------------------- .note.nv.cuinfo           --------------------------
	.section	.note.nv.cuinfo,"",@"SHT_NOTE"
	.sectionflags	@"SHF_NOTE_NV_CUINFO"
        /*0018*/ 	.short	0x0002
        /*001a*/ 	.short	0x0064
        /*001c*/ 	.short	0x0082
	.zero		2


//--------------------- .nv.info                  --------------------------
	.section	.nv.info,"",@"SHT_CUDA_INFO"
	.align	4


	//----- nvinfo : EIATTR_REGCOUNT
	.align		4
        /*0000*/ 	.byte	0x04, 0x2f
        /*0002*/ 	.short	(.L_3 - .L_2)
	.align		4
.L_2:
        /*0004*/ 	.word	index@(_Z14initMemoryPoolv)
        /*0008*/ 	.word	0x00000008


	//----- nvinfo : EIATTR_FRAME_SIZE
	.align		4
.L_3:
        /*000c*/ 	.byte	0x04, 0x11
        /*000e*/ 	.short	(.L_5 - .L_4)
	.align		4
.L_4:
        /*0010*/ 	.word	index@(_Z14initMemoryPoolv)
        /*0014*/ 	.word	0x00000000


	//----- nvinfo : EIATTR_REGCOUNT
	.align		4
.L_5:
        /*0018*/ 	.byte	0x04, 0x2f
        /*001a*/ 	.short	(.L_7 - .L_6)
	.align		4
.L_6:
        /*001c*/ 	.word	index@(_Z9useMemoryv)
        /*0020*/ 	.word	0x0000000e


	//----- nvinfo : EIATTR_FRAME_SIZE
	.align		4
.L_7:
        /*0024*/ 	.byte	0x04, 0x11
        /*0026*/ 	.short	(.L_9 - .L_8)
	.align		4
.L_8:
        /*0028*/ 	.word	index@(_Z9useMemoryv)
        /*002c*/ 	.word	0x00000000


	//----- nvinfo : EIATTR_MIN_STACK_SIZE
	.align		4
.L_9:
        /*0030*/ 	.byte	0x04, 0x12
        /*0032*/ 	.short	(.L_11 - .L_10)
	.align		4
.L_10:
        /*0034*/ 	.word	index@(_Z9useMemoryv)
        /*0038*/ 	.word	0x00000000


	//----- nvinfo : EIATTR_MIN_STACK_SIZE
	.align		4
.L_11:
        /*003c*/ 	.byte	0x04, 0x12
        /*003e*/ 	.short	(.L_13 - .L_12)
	.align		4
.L_12:
        /*0040*/ 	.word	index@(_Z14initMemoryPoolv)
        /*0044*/ 	.word	0x00000000
.L_13:


//--------------------- .nv.compat                --------------------------
	.section	.nv.compat,"",@"SHT_CUDA_COMPAT_INFO"
	.align	4
        /*0000*/ 	.byte	0x02, 0x09, 0x00, 0x00, 0x02, 0x02, 0x01, 0x00, 0x02, 0x05, 0x05, 0x00, 0x03, 0x07, 0x01, 0x01
        /*0010*/ 	.byte	0x02, 0x03, 0x00, 0x00, 0x02, 0x06, 0x01, 0x00, 0x04, 0x0b, 0x08, 0x00, 0x09, 0x00, 0x00, 0x00
        /*0020*/ 	.byte	0x00, 0x00, 0x00, 0x00


//--------------------- .nv.info._Z9useMemoryv    --------------------------
	.section	.nv.info._Z9useMemoryv,"",@"SHT_CUDA_INFO"
	.sectionflags	@""
	.align	4


	//----- nvinfo : EIATTR_CUDA_API_VERSION
	.align		4
        /*0000*/ 	.byte	0x04, 0x37
        /*0002*/ 	.short	(.L_15 - .L_14)
.L_14:
        /*0004*/ 	.word	0x00000082


	//----- nvinfo : EIATTR_SPARSE_MMA_MASK
	.align		4
.L_15:
        /*0008*/ 	.byte	0x03, 0x50
        /*000a*/ 	.short	0x0000


	//----- nvinfo : EIATTR_MAXREG_COUNT
	.align		4
        /*000c*/ 	.byte	0x03, 0x1b
        /*000e*/ 	.short	0x00ff


	//----- nvinfo : EIATTR_MERCURY_ISA_VERSION
	.align		4
        /*0010*/ 	.byte	0x03, 0x5f
        /*0012*/ 	.short	0x0101


	//----- nvinfo : EIATTR_VRC_CTA_INIT_COUNT
	.align		4
        /*0014*/ 	.byte	0x02, 0x4a
	.zero		1
	.zero		1


	//----- nvinfo : EIATTR_EXIT_INSTR_OFFSETS
	.align		4
        /*0018*/ 	.byte	0x04, 0x1c
        /*001a*/ 	.short	(.L_17 - .L_16)


	//   ....[0]....
.L_16:
        /*001c*/ 	.word	0x00000cd0


	//   ....[1]....
        /*0020*/ 	.word	0x000011f0


	//----- nvinfo : EIATTR_CRS_STACK_SIZE
	.align		4
.L_17:
        /*0024*/ 	.byte	0x04, 0x1e
        /*0026*/ 	.short	(.L_19 - .L_18)
.L_18:
        /*0028*/ 	.word	0x00000000


	//----- nvinfo : EIATTR_SW_WAR
	.align		4
.L_19:
        /*002c*/ 	.byte	0x04, 0x36
        /*002e*/ 	.short	(.L_21 - .L_20)
.L_20:
        /*0030*/ 	.word	0x00000008
.L_21:


//--------------------- .nv.info._Z14initMemoryPoolv --------------------------
	.section	.nv.info._Z14initMemoryPoolv,"",@"SHT_CUDA_INFO"
	.sectionflags	@""
	.align	4


	//----- nvinfo : EIATTR_CUDA_API_VERSION
	.align		4
        /*0000*/ 	.byte	0x04, 0x37
        /*0002*/ 	.short	(.L_23 - .L_22)
.L_22:
        /*0004*/ 	.word	0x00000082


	//----- nvinfo : EIATTR_SPARSE_MMA_MASK
	.align		4
.L_23:
        /*0008*/ 	.byte	0x03, 0x50
        /*000a*/ 	.short	0x0000


	//----- nvinfo : EIATTR_MAXREG_COUNT
	.align		4
        /*000c*/ 	.byte	0x03, 0x1b
        /*000e*/ 	.short	0x00ff


	//----- nvinfo : EIATTR_MERCURY_ISA_VERSION
	.align		4
        /*0010*/ 	.byte	0x03, 0x5f
        /*0012*/ 	.short	0x0101


	//----- nvinfo : EIATTR_VRC_CTA_INIT_COUNT
	.align		4
        /*0014*/ 	.byte	0x02, 0x4a
	.zero		1
	.zero		1


	//----- nvinfo : EIATTR_EXIT_INSTR_OFFSETS
	.align		4
        /*0018*/ 	.byte	0x04, 0x1c
        /*001a*/ 	.short	(.L_25 - .L_24)


	//   ....[0]....
.L_24:
        /*001c*/ 	.word	0x00000060


	//   ....[1]....
        /*0020*/ 	.word	0x000000b0


	//----- nvinfo : EIATTR_SW_WAR
	.align		4
.L_25:
        /*0024*/ 	.byte	0x04, 0x36
        /*0026*/ 	.short	(.L_27 - .L_26)
.L_26:
        /*0028*/ 	.word	0x00000008
.L_27:


//--------------------- .nv.callgraph             --------------------------
	.section	.nv.callgraph,"",@"SHT_CUDA_CALLGRAPH"
	.align	4
	.sectionentsize	8
	.align		4
        /*0000*/ 	.word	0x00000000
	.align		4
        /*0004*/ 	.word	0xffffffff
	.align		4
        /*0008*/ 	.word	0x00000000
	.align		4
        /*000c*/ 	.word	0xfffffffe
	.align		4
        /*0010*/ 	.word	0x00000000
	.align		4
        /*0014*/ 	.word	0xfffffffd
	.align		4
        /*0018*/ 	.word	0x00000000
	.align		4
        /*001c*/ 	.word	0xfffffffc


//--------------------- .nv.constant4             --------------------------
	.section	.nv.constant4,"a",@progbits
	.align	8
	.align		8
.nv.constant4:
        /*0000*/ 	.dword	memoryPool
	.align		8
        /*0008*/ 	.dword	allocationMap


//--------------------- .text._Z9useMemoryv       --------------------------
	.section	.text._Z9useMemoryv,"ax",@progbits
	.align	128
        .global         _Z9useMemoryv
        .type           _Z9useMemoryv,@function
        .size           _Z9useMemoryv,(.L_x_5 - _Z9useMemoryv)
        .other          _Z9useMemoryv,@"STO_CUDA_ENTRY STV_DEFAULT"
_Z9useMemoryv:
.text._Z9useMemoryv:
[----:B------:R-:W-:Y:S01]  /*0000*/  LDC R1, c[0x0][0x37c] ;  /* 0x0000df00ff017b82 */ /* 0x000fe20000000800 */
[----:B------:R-:W0:Y:S07]  /*0010*/  S2R R0, SR_CTAID.X ;  /* 0x0000000000007919 */ /* 0x000e2e0000002500 */
[----:B------:R-:W1:Y:S01]  /*0020*/  LDC.64 R4, c[0x4][0x8] ;  /* 0x01000200ff047b82 */ /* 0x000e620000000a00 */
[----:B------:R-:W-:Y:S02]  /*0030*/  HFMA2 R2, -RZ, RZ, 0, 0 ;  /* 0x00000000ff027431 */ /* 0x000fe400000001ff */
[----:B------:R-:W-:-:S02]  /*0040*/  IMAD.MOV.U32 R3, RZ, RZ, 0x1 ;  /* 0x00000001ff037424 */ /* 0x000fc400078e00ff */
[----:B0-----:R-:W-:-:S04]  /*0050*/  IMAD.SHL.U32 R6, R0, 0x100, RZ ;  /* 0x0000010000067824 */ /* 0x001fc800078e00ff */
[----:B-1----:R-:W-:-:S05]  /*0060*/  IMAD.WIDE.U32 R4, R6, 0x4, R4 ;  /* 0x0000000406047825 */ /* 0x002fca00078e0004 */
[----:B------:R-:W2:Y:S01]  /*0070*/  ATOMG.E.CAS.STRONG.GPU PT, R2, [R4], R2, R3 ;  /* 0x00000002040273a9 */ /* 0x000ea200001ee103 */
[----:B------:R-:W0:Y:S01]  /*0080*/  LDCU.64 UR4, c[0x0][0x358] ;  /* 0x00006b00ff0477ac */ /* 0x000e220008000a00 */
[----:B------:R-:W-:Y:S01]  /*0090*/  BSSY B0, `(.L_x_0) ;  /* 0x00000cd000007945 */ /* 0x000fe20003800000 */
[----:B------:R-:W-:Y:S01]  /*00a0*/  IMAD.MOV.U32 R8, RZ, RZ, R6 ;  /* 0x000000ffff087224 */ /* 0x000fe200078e0006 */
[----:B--2---:R-:W-:-:S13]  /*00b0*/  ISETP.NE.AND P0, PT, R2, RZ, PT ;  /* 0x000000ff0200720c */ /* 0x004fda0003f05270 */
[----:B0-----:R-:W-:Y:S05]  /*00c0*/  @!P0 BRA `(.L_x_1) ;  /* 0x0000000c00248947 */ /* 0x001fea0003800000 */
[----:B------:R-:W0:Y:S01]  /*00d0*/  LDC.64 R2, c[0x4][0x8] ;  /* 0x01000200ff027b82 */ /* 0x000e220000000a00 */
[----:B------:R-:W-:Y:S01]  /*00e0*/  IMAD.MOV.U32 R9, RZ, RZ, RZ ;  /* 0x000000ffff097224 */ /* 0x000fe200078e00ff */
[----:B------:R-:W-:-:S07]  /*00f0*/  MOV R7, R6 ;  /* 0x0000000600077202 */ /* 0x000fce0000000f00 */
.L_x_2:
[----:B------:R-:W-:Y:S01]  /*0100*/  IMAD.MOV.U32 R11, RZ, RZ, 0x1 ;  /* 0x00000001ff0b7424 */ /* 0x000fe200078e00ff */
[----:B------:R-:W-:Y:S05]  /*0110*/  YIELD ;  /* 0x0000000000007946 */ /* 0x000fea0003800000 */
[----:B------:R-:W-:-:S05]  /*0120*/  IMAD.MOV.U32 R10, RZ, RZ, RZ ;  /* 0x000000ffff0a7224 */ /* 0x000fca00078e00ff */
[----:B------:R-:W2:Y:S02]  /*0130*/  ATOMG.E.CAS.STRONG.GPU PT, R8, [R4+0x4], R10, R11 ;  /* 0x0000040a040873a9 */ /* 0x000ea400001ee10b */
[----:B--2---:R-:W-:Y:S02]  /*0140*/  ISETP.NE.AND P0, PT, R8, RZ, PT ;  /* 0x000000ff0800720c */ /* 0x004fe40003f05270 */
[----:B------:R-:W-:-:S11]  /*0150*/  IADD3 R8, PT, PT, R7, 0x1, RZ ;  /* 0x0000000107087810 */ /* 0x000fd60007ffe0ff */
[----:B------:R-:W-:Y:S05]  /*0160*/  @!P0 BRA `(.L_x_1) ;  /* 0x0000000800fc8947 */ /* 0x000fea0003800000 */
[----:B------:R-:W-:Y:S02]  /*0170*/  IMAD.MOV.U32 R10, RZ, RZ, RZ ;  /* 0x000000ffff0a7224 */ /* 0x000fe400078e00ff */
[----:B------:R-:W-:-:S05]  /*0180*/  IMAD.MOV.U32 R11, RZ, RZ, 0x1 ;  /* 0x00000001ff0b7424 */ /* 0x000fca00078e00ff */
        /* <DEDUP_REMOVED lines=166> */
[----:B------:R-:W-:Y:S01]  /*0bf0*/  IMAD.MOV.U32 R10, RZ, RZ, RZ ;  /* 0x000000ffff0a7224 */ /* 0x000fe200078e00ff */
[----:B------:R-:W-:-:S05]  /*0c00*/  MOV R11, 0x1 ;  /* 0x00000001000b7802 */ /* 0x000fca0000000f00 */
[----:B------:R-:W2:Y:S02]  /*0c10*/  ATOMG.E.CAS.STRONG.GPU PT, R8, [R4+0x78], R10, R11 ;  /* 0x0000780a040873a9 */ /* 0x000ea400001ee10b */
[----:B--2---:R-:W-:Y:S01]  /*0c20*/  ISETP.NE.AND P0, PT, R8, RZ, PT ;  /* 0x000000ff0800720c */ /* 0x004fe20003f05270 */
[----:B------:R-:W-:-:S12]  /*0c30*/  VIADD R8, R7, 0x1e ;  /* 0x0000001e07087836 */ /* 0x000fd80000000000 */
[----:B------:R-:W-:Y:S05]  /*0c40*/  @!P0 BRA `(.L_x_1) ;  /* 0x0000000000448947 */ /* 0x000fea0003800000 */
[----:B------:R-:W-:Y:S02]  /*0c50*/  HFMA2 R10, -RZ, RZ, 0, 0 ;  /* 0x00000000ff0a7431 */ /* 0x000fe400000001ff */
[----:B------:R-:W-:-:S05]  /*0c60*/  IMAD.MOV.U32 R11, RZ, RZ, 0x1 ;  /* 0x00000001ff0b7424 */ /* 0x000fca00078e00ff */
[----:B------:R-:W2:Y:S01]  /*0c70*/  ATOMG.E.CAS.STRONG.GPU PT, R4, [R4+0x7c], R10, R11 ;  /* 0x00007c0a040473a9 */ /* 0x000ea200001ee10b */
[----:B------:R-:W-:Y:S02]  /*0c80*/  IADD3 R8, PT, PT, R7, 0x1f, RZ ;  /* 0x0000001f07087810 */ /* 0x000fe40007ffe0ff */
[----:B--2---:R-:W-:-:S13]  /*0c90*/  ISETP.NE.AND P0, PT, R4, RZ, PT ;  /* 0x000000ff0400720c */ /* 0x004fda0003f05270 */
[----:B------:R-:W-:Y:S05]  /*0ca0*/  @!P0 BRA `(.L_x_1) ;  /* 0x00000000002c8947 */ /* 0x000fea0003800000 */
[----:B------:R-:W-:-:S05]  /*0cb0*/  VIADD R9, R9, 0x20 ;  /* 0x0000002009097836 */ /* 0x000fca0000000000 */
[----:B------:R-:W-:-:S13]  /*0cc0*/  ISETP.NE.AND P0, PT, R9, 0x100, PT ;  /* 0x000001000900780c */ /* 0x000fda0003f05270 */
[----:B------:R-:W-:Y:S05]  /*0cd0*/  @!P0 EXIT ;  /* 0x000000000000894d */ /* 0x000fea0003800000 */
[----:B------:R-:W-:Y:S01]  /*0ce0*/  IADD3 R7, PT, PT, R6, R9, RZ ;  /* 0x0000000906077210 */ /* 0x000fe20007ffe0ff */
[----:B------:R-:W-:Y:S01]  /*0cf0*/  IMAD.MOV.U32 R10, RZ, RZ, RZ ;  /* 0x000000ffff0a7224 */ /* 0x000fe200078e00ff */
[----:B------:R-:W-:-:S03]  /*0d00*/  MOV R11, 0x1 ;  /* 0x00000001000b7802 */ /* 0x000fc60000000f00 */
[----:B0-----:R-:W-:-:S05]  /*0d10*/  IMAD.WIDE.U32 R4, R7, 0x4, R2 ;  /* 0x0000000407047825 */ /* 0x001fca00078e0002 */
[----:B------:R-:W2:Y:S02]  /*0d20*/  ATOMG.E.CAS.STRONG.GPU PT, R8, [R4], R10, R11 ;  /* 0x0000000a040873a9 */ /* 0x000ea400001ee10b */
[----:B--2---:R-:W-:-:S13]  /*0d30*/  ISETP.NE.AND P0, PT, R8, RZ, PT ;  /* 0x000000ff0800720c */ /* 0x004fda0003f05270 */
[----:B------:R-:W-:Y:S05]  /*0d40*/  @P0 BRA `(.L_x_2) ;  /* 0xfffffff000ec0947 */ /* 0x000fea000383ffff */
[----:B------:R-:W-:-:S07]  /*0d50*/  IMAD.MOV.U32 R8, RZ, RZ, R7 ;  /* 0x000000ffff087224 */ /* 0x000fce00078e0007 */
.L_x_1:
[----:B------:R-:W-:Y:S05]  /*0d60*/  BSYNC B0 ;  /* 0x0000000000007941 */ /* 0x000fea0003800000 */
.L_x_0:
[----:B------:R-:W0:Y:S01]  /*0d70*/  LDCU.64 UR6, c[0x4][URZ] ;  /* 0x01000000ff0677ac */ /* 0x000e220008000a00 */
[----:B------:R-:W-:Y:S01]  /*0d80*/  SHF.L.U32 R8, R8, 0x6, RZ ;  /* 0x0000000608087819 */ /* 0x000fe200000006ff */
[----:B------:R-:W1:Y:S03]  /*0d90*/  LDCU.64 UR8, c[0x4][0x8] ;  /* 0x01000100ff0877ac */ /* 0x000e660008000a00 */
[C---:B0-----:R-:W-:Y:S02]  /*0da0*/  IADD3 R2, P0, PT, R8.reuse, UR6, RZ ;  /* 0x0000000608027c10 */ /* 0x041fe4000ff1e0ff */
[----:B-1----:R-:W-:-:S03]  /*0db0*/  LEA.HI R4, P1, R8, UR8, RZ, 0x1c ;  /* 0x0000000808047c11 */ /* 0x002fc6000f83e0ff */
[----:B------:R-:W-:Y:S01]  /*0dc0*/  IMAD.X R3, RZ, RZ, UR7, P0 ;  /* 0x00000007ff037e24 */ /* 0x000fe200080e06ff */
[----:B------:R-:W-:-:S04]  /*0dd0*/  IADD3.X R5, PT, PT, RZ, UR9, RZ, P1, !PT ;  /* 0x00000009ff057c10 */ /* 0x000fc80008ffe4ff */
[----:B------:R-:W-:Y:S04]  /*0de0*/  STG.E.U8 desc[UR4][R2.64], R0 ;  /* 0x0000000002007986 */ /* 0x000fe8000c101104 */
        /* <DEDUP_REMOVED lines=63> */
[----:B------:R-:W-:Y:S01]  /*11e0*/  ATOMG.E.EXCH.STRONG.GPU PT, RZ, desc[UR4][R4.64], RZ ;  /* 0x800000ff04ff79a8 */ /* 0x000fe2000c1ef104 */
[----:B------:R-:W-:Y:S05]  /*11f0*/  EXIT ;  /* 0x000000000000794d */ /* 0x000fea0003800000 */
.L_x_3:
[----:B------:R-:W-:-:S00]  /*1200*/  BRA `(.L_x_3) ;  /* 0xfffffffc00fc7947 */ /* 0x000fc0000383ffff */
[----:B------:R-:W-:-:S00]  /*1210*/  NOP ;  /* 0x0000000000007918 */ /* 0x000fc00000000000 */
        /* <DEDUP_REMOVED lines=14> */
.L_x_5:


//--------------------- .text._Z14initMemoryPoolv --------------------------
	.section	.text._Z14initMemoryPoolv,"ax",@progbits
	.align	128
        .global         _Z14initMemoryPoolv
        .type           _Z14initMemoryPoolv,@function
        .size           _Z14initMemoryPoolv,(.L_x_6 - _Z14initMemoryPoolv)
        .other          _Z14initMemoryPoolv,@"STO_CUDA_ENTRY STV_DEFAULT"
_Z14initMemoryPoolv:
.text._Z14initMemoryPoolv:
[----:B------:R-:W-:Y:S01]  /*0000*/  LDC R1, c[0x0][0x37c] ;  /* 0x0000df00ff017b82 */ /* 0x000fe20000000800 */
[----:B------:R-:W0:Y:S07]  /*0010*/  S2R R5, SR_TID.X ;  /* 0x0000000000057919 */ /* 0x000e2e0000002100 */
[----:B------:R-:W0:Y:S08]  /*0020*/  S2UR UR4, SR_CTAID.X ;  /* 0x00000000000479c3 */ /* 0x000e300000002500 */
[----:B------:R-:W0:Y:S02]  /*0030*/  LDC R0, c[0x0][0x360] ;  /* 0x0000d800ff007b82 */ /* 0x000e240000000800 */
[----:B0-----:R-:W-:-:S05]  /*0040*/  IMAD R5, R0, UR4, R5 ;  /* 0x0000000400057c24 */ /* 0x001fca000f8e0205 */
[----:B------:R-:W-:-:S13]  /*0050*/  ISETP.GT.AND P0, PT, R5, 0x3ff, PT ;  /* 0x000003ff0500780c */ /* 0x000fda0003f04270 */
[----:B------:R-:W-:Y:S05]  /*0060*/  @P0 EXIT ;  /* 0x000000000000094d */ /* 0x000fea0003800000 */
[----:B------:R-:W0:Y:S01]  /*0070*/  LDC.64 R2, c[0x4][0x8] ;  /* 0x01000200ff027b82 */ /* 0x000e220000000a00 */
[----:B------:R-:W1:Y:S01]  /*0080*/  LDCU.64 UR4, c[0x0][0x358] ;  /* 0x00006b00ff0477ac */ /* 0x000e620008000a00 */
[----:B0-----:R-:W-:-:S05]  /*0090*/  IMAD.WIDE R2, R5, 0x4, R2 ;  /* 0x0000000405027825 */ /* 0x001fca00078e0202 */
[----:B-1----:R-:W-:Y:S01]  /*00a0*/  STG.E desc[UR4][R2.64], RZ ;  /* 0x000000ff02007986 */ /* 0x002fe2000c101904 */
[----:B------:R-:W-:Y:S05]  /*00b0*/  EXIT ;  /* 0x000000000000794d */ /* 0x000fea0003800000 */
.L_x_4:
        /* <DEDUP_REMOVED lines=12> */
.L_x_6:


//--------------------- .nv.shared.reserved.0     --------------------------
	.section	.nv.shared.reserved.0,"aw",@nobits
	.weak		__nv_reservedSMEM_offset_0_alias
	.size		__nv_reservedSMEM_offset_0_alias, 0, 64
	.other		__nv_reservedSMEM_offset_0_alias,@"STO_CUDA_RESERVED_SHARED STV_DEFAULT"
__nv_reservedSMEM_offset_0_alias:
	.zero		0
	.zero		64


//--------------------- .nv.global                --------------------------
	.section	.nv.global,"aw",@nobits
	.align	4
.nv.global:
	.type		allocationMap,@object
	.size		allocationMap,(memoryPool - allocationMap)
allocationMap:
	.zero		4096
	.type		memoryPool,@object
	.size		memoryPool,(.L_0 - memoryPool)
memoryPool:
	.zero		65536
.L_0:


//--------------------- .nv.constant0._Z9useMemoryv --------------------------
	.section	.nv.constant0._Z9useMemoryv,"a",@progbits
	.sectionflags	@""
	.align	4
.nv.constant0._Z9useMemoryv:
	.zero		896


//--------------------- .nv.constant0._Z14initMemoryPoolv --------------------------
	.section	.nv.constant0._Z14initMemoryPoolv,"a",@progbits
	.sectionflags	@""
	.align	4
.nv.constant0._Z14initMemoryPoolv:
	.zero		896


//--------------------- SYMBOLS --------------------------

	.type		.nv.reservedSmem.offset0,@object
	.size		.nv.reservedSmem.offset0,0x4
